	.headerflags	@"EF_CUDA_TEXMODE_UNIFIED EF_CUDA_64BIT_ADDRESS EF_CUDA_ACCELERATORS EF_CUDA_SM90 EF_CUDA_VIRTUAL_SM(EF_CUDA_SM90)"
	.elftype	@"ET_EXEC"


//--------------------- .nv.info                  --------------------------
	.section	.nv.info,"",@"SHT_CUDA_INFO"
	.align	4


	//----- nvinfo : EIATTR_REGCOUNT
	.align		4
        /*0000*/ 	.byte	0x04, 0x2f
        /*0002*/ 	.short	(.L_3 - .L_2)
	.align		4
.L_2:
        /*0004*/ 	.word	index@(triton_poi_fused__native_batch_norm_legit_no_training_relu_5)
        /*0008*/ 	.word	0x00000010


	//----- nvinfo : EIATTR_MIN_STACK_SIZE
	.align		4
.L_3:
        /*000c*/ 	.byte	0x04, 0x12
        /*000e*/ 	.short	(.L_5 - .L_4)
	.align		4
.L_4:
        /*0010*/ 	.word	index@(triton_poi_fused__native_batch_norm_legit_no_training_relu_5)
        /*0014*/ 	.word	0x00000000


	//----- nvinfo : EIATTR_FRAME_SIZE
	.align		4
.L_5:
        /*0018*/ 	.byte	0x04, 0x11
        /*001a*/ 	.short	(.L_7 - .L_6)
	.align		4
.L_6:
        /*001c*/ 	.word	index@(triton_poi_fused__native_batch_norm_legit_no_training_relu_5)
        /*0020*/ 	.word	0x00000000


	//----- nvinfo : EIATTR_MIN_STACK_SIZE
	.align		4
.L_7:
        /*0024*/ 	.byte	0x04, 0x12
        /*0026*/ 	.short	(.L_9 - .L_8)
	.align		4
.L_8:
        /*0028*/ 	.word	index@(triton_poi_fused__native_batch_norm_legit_no_training_relu_5)
        /*002c*/ 	.word	0x00000000
.L_9:


//--------------------- .nv.info.triton_poi_fused__native_batch_norm_legit_no_training_relu_5 --------------------------
	.section	.nv.info.triton_poi_fused__native_batch_norm_legit_no_training_relu_5,"",@"SHT_CUDA_INFO"
	.sectionflags	@""
	.align	4


	//----- nvinfo : EIATTR_CUDA_API_VERSION
	.align		4
        /*0000*/ 	.byte	0x04, 0x37
        /*0002*/ 	.short	(.L_11 - .L_10)
.L_10:
        /*0004*/ 	.word	0x0000007c


	//----- nvinfo : EIATTR_KPARAM_INFO
	.align		4
.L_11:
        /*0008*/ 	.byte	0x04, 0x17
        /*000a*/ 	.short	(.L_13 - .L_12)
.L_12:
        /*000c*/ 	.word	0x00000000
        /*0010*/ 	.short	0x0006
        /*0012*/ 	.short	0x0030
        /*0014*/ 	.byte	0x00, 0xf0, 0x11, 0x00


	//----- nvinfo : EIATTR_KPARAM_INFO
	.align		4
.L_13:
        /*0018*/ 	.byte	0x04, 0x17
        /*001a*/ 	.short	(.L_15 - .L_14)
.L_14:
        /*001c*/ 	.word	0x00000000
        /*0020*/ 	.short	0x0005
        /*0022*/ 	.short	0x0028
        /*0024*/ 	.byte	0x00, 0xf4, 0x21, 0x00


	//----- nvinfo : EIATTR_KPARAM_INFO
	.align		4
.L_15:
        /*0028*/ 	.byte	0x04, 0x17
        /*002a*/ 	.short	(.L_17 - .L_16)
.L_16:
        /*002c*/ 	.word	0x00000000
        /*0030*/ 	.short	0x0004
        /*0032*/ 	.short	0x0020
        /*0034*/ 	.byte	0x00, 0xf4, 0x21, 0x00


	//----- nvinfo : EIATTR_KPARAM_INFO
	.align		4
.L_17:
        /*0038*/ 	.byte	0x04, 0x17
        /*003a*/ 	.short	(.L_19 - .L_18)
.L_18:
        /*003c*/ 	.word	0x00000000
        /*0040*/ 	.short	0x0003
        /*0042*/ 	.short	0x0018
        /*0044*/ 	.byte	0x00, 0xf4, 0x21, 0x00


	//----- nvinfo : EIATTR_KPARAM_INFO
	.align		4
.L_19:
        /*0048*/ 	.byte	0x04, 0x17
        /*004a*/ 	.short	(.L_21 - .L_20)
.L_20:
        /*004c*/ 	.word	0x00000000
        /*0050*/ 	.short	0x0002
        /*0052*/ 	.short	0x0010
        /*0054*/ 	.byte	0x00, 0xf4, 0x21, 0x00


	//----- nvinfo : EIATTR_KPARAM_INFO
	.align		4
.L_21:
        /*0058*/ 	.byte	0x04, 0x17
        /*005a*/ 	.short	(.L_23 - .L_22)
.L_22:
        /*005c*/ 	.word	0x00000000
        /*0060*/ 	.short	0x0001
        /*0062*/ 	.short	0x0008
        /*0064*/ 	.byte	0x00, 0xf4, 0x21, 0x00


	//----- nvinfo : EIATTR_KPARAM_INFO
	.align		4
.L_23:
        /*0068*/ 	.byte	0x04, 0x17
        /*006a*/ 	.short	(.L_25 - .L_24)
.L_24:
        /*006c*/ 	.word	0x00000000
        /*0070*/ 	.short	0x0000
        /*0072*/ 	.short	0x0000
        /*0074*/ 	.byte	0x00, 0xf4, 0x21, 0x00


	//----- nvinfo : EIATTR_SPARSE_MMA_MASK
	.align		4
.L_25:
        /*0078*/ 	.byte	0x03, 0x50
        /*007a*/ 	.short	0x0000


	//----- nvinfo : EIATTR_MAXREG_COUNT
	.align		4
        /*007c*/ 	.byte	0x03, 0x1b
        /*007e*/ 	.short	0x00ff


	//----- nvinfo : EIATTR_EXIT_INSTR_OFFSETS
	.align		4
        /*0080*/ 	.byte	0x04, 0x1c
        /*0082*/ 	.short	(.L_27 - .L_26)


	//   ....[0]....
.L_26:
        /*0084*/ 	.word	0x000002d0


	//----- nvinfo : EIATTR_REQNTID
	.align		4
.L_27:
        /*0088*/ 	.byte	0x04, 0x10
        /*008a*/ 	.short	(.L_29 - .L_28)
.L_28:
        /*008c*/ 	.word	0x00000080
        /*0090*/ 	.word	0x00000001
        /*0094*/ 	.word	0x00000001


	//----- nvinfo : EIATTR_CBANK_PARAM_SIZE
	.align		4
.L_29:
        /*0098*/ 	.byte	0x03, 0x19
        /*009a*/ 	.short	0x0034


	//----- nvinfo : EIATTR_PARAM_CBANK
	.align		4
        /*009c*/ 	.byte	0x04, 0x0a
        /*009e*/ 	.short	(.L_31 - .L_30)
	.align		4
.L_30:
        /*00a0*/ 	.word	index@(.nv.constant0.triton_poi_fused__native_batch_norm_legit_no_training_relu_5)
        /*00a4*/ 	.short	0x0210
        /*00a6*/ 	.short	0x0034


	//----- nvinfo : EIATTR_SW_WAR
	.align		4
.L_31:
        /*00a8*/ 	.byte	0x04, 0x36
        /*00aa*/ 	.short	(.L_33 - .L_32)
.L_32:
        /*00ac*/ 	.word	0x00000008
.L_33:


//--------------------- .nv.callgraph             --------------------------
	.section	.nv.callgraph,"",@"SHT_CUDA_CALLGRAPH"
	.align	4
	.sectionentsize	8
	.align		4
        /*0000*/ 	.word	0x00000000
	.align		4
        /*0004*/ 	.word	0xffffffff
	.align		4
        /*0008*/ 	.word	0x00000000
	.align		4
        /*000c*/ 	.word	0xfffffffe
	.align		4
        /*0010*/ 	.word	0x00000000
	.align		4
        /*0014*/ 	.word	0xfffffffd
	.align		4
        /*0018*/ 	.word	0x00000000
	.align		4
        /*001c*/ 	.word	0xfffffffc


//--------------------- .nv.constant4             --------------------------
	.section	.nv.constant4,"a",@progbits
	.align	8
	.align		8
.nv.constant4:
        /*0000*/ 	.dword	_$_str
	.align		8
        /*0008*/ 	.dword	_$_str_$_2


//--------------------- .text.triton_poi_fused__native_batch_norm_legit_no_training_relu_5 --------------------------
	.section	.text.triton_poi_fused__native_batch_norm_legit_no_training_relu_5,"ax",@progbits
	.align	128
        .global         triton_poi_fused__native_batch_norm_legit_no_training_relu_5
        .type           triton_poi_fused__native_batch_norm_legit_no_training_relu_5,@function
        .size           triton_poi_fused__native_batch_norm_legit_no_training_relu_5,(.L_x_1 - triton_poi_fused__native_batch_norm_legit_no_training_relu_5)
        .other          triton_poi_fused__native_batch_norm_legit_no_training_relu_5,@"STO_CUDA_ENTRY STV_DEFAULT"
triton_poi_fused__native_batch_norm_legit_no_training_relu_5:
.text.triton_poi_fused__native_batch_norm_legit_no_training_relu_5:
[----:B------:R-:W-:Y:S01]  /*0000*/  LDC R1, c[0x0][0x28] ;  /* 0x00000a00ff017b82 */ /* 0x000fe20000000800 */
[----:B------:R-:W1:Y:S07]  /*0010*/  S2R R0, SR_TID.X ;  /* 0x0000000000007919 */ /* 0x000e6e0000002100 */
[----:B------:R-:W2:Y:S01]  /*0020*/  LDC.64 R6, c[0x0][0x220] ;  /* 0x00008800ff067b82 */ /* 0x000ea20000000a00 */
[----:B------:R-:W-:Y:S01]  /*0030*/  ULDC.64 UR4, c[0x0][0x208] ;  /* 0x0000820000047ab9 */ /* 0x000fe20000000a00 */
[----:B------:R-:W3:Y:S06]  /*0040*/  S2R R3, SR_CTAID.X ;  /* 0x0000000000037919 */ /* 0x000eec0000002500 */
[----:B------:R-:W4:Y:S08]  /*0050*/  LDC.64 R4, c[0x0][0x218] ;  /* 0x00008600ff047b82 */ /* 0x000f300000000a00 */
[----:B------:R-:W5:Y:S08]  /*0060*/  LDC.64 R8, c[0x0][0x228] ;  /* 0x00008a00ff087b82 */ /* 0x000f700000000a00 */
[----:B------:R-:W5:Y:S01]  /*0070*/  LDC.64 R10, c[0x0][0x230] ;  /* 0x00008c00ff0a7b82 */ /* 0x000f620000000a00 */
[----:B-1----:R-:W-:-:S02]  /*0080*/  LOP3.LUT R0, R0, 0x7f, RZ, 0xc0, !PT ;  /* 0x0000007f00007812 */ /* 0x002fc400078ec0ff */
[----:B---3--:R-:W-:Y:S02]  /*0090*/  SHF.R.S32.HI R2, RZ, 0x18, R3 ;  /* 0x00000018ff027819 */ /* 0x008fe40000011403 */
[----:B------:R-:W-:Y:S02]  /*00a0*/  LEA R0, R3, R0, 0x7 ;  /* 0x0000000003007211 */ /* 0x000fe400078e38ff */
[----:B------:R-:W-:-:S04]  /*00b0*/  SGXT R3, R2, 0x1 ;  /* 0x000000010203781a */ /* 0x000fc80000000200 */
[----:B------:R-:W-:-:S04]  /*00c0*/  LEA.HI R3, R3, R0, RZ, 0x6 ;  /* 0x0000000003037211 */ /* 0x000fc800078f30ff */
[----:B------:R-:W-:-:S04]  /*00d0*/  LOP3.LUT R3, R3, 0xffffffc0, RZ, 0xc0, !PT ;  /* 0xffffffc003037812 */ /* 0x000fc800078ec0ff */
[----:B------:R-:W-:Y:S02]  /*00e0*/  IADD3 R13, R0, -R3, RZ ;  /* 0x80000003000d7210 */ /* 0x000fe40007ffe0ff */
[----:B------:R-:W1:Y:S03]  /*00f0*/  LDC.64 R2, c[0x0][0x210] ;  /* 0x00008400ff027b82 */ /* 0x000e660000000a00 */
[----:B--2---:R-:W-:-:S06]  /*0100*/  IMAD.WIDE R6, R13, 0x4, R6 ;  /* 0x000000040d067825 */ /* 0x004fcc00078e0206 */
[----:B------:R-:W2:Y:S01]  /*0110*/  LDG.E.EL R6, desc[UR4][R6.64] ;  /* 0x0000000406067981 */ /* 0x000ea2000c2e1900 */
[----:B----4-:R-:W-:-:S04]  /*0120*/  IMAD.WIDE R4, R13, 0x4, R4 ;  /* 0x000000040d047825 */ /* 0x010fc800078e0204 */
[C---:B-----5:R-:W-:Y:S02]  /*0130*/  IMAD.WIDE R8, R13.reuse, 0x4, R8 ;  /* 0x000000040d087825 */ /* 0x060fe400078e0208 */
[----:B------:R3:W4:Y:S02]  /*0140*/  LDG.E.EL R5, desc[UR4][R4.64] ;  /* 0x0000000404057981 */ /* 0x000724000c2e1900 */
[----:B0-----:R-:W-:Y:S02]  /*0150*/  IMAD.WIDE R10, R13, 0x4, R10 ;  /* 0x000000040d0a7825 */ /* 0x001fe400078e020a */
[----:B------:R-:W5:Y:S02]  /*0160*/  LDG.E.EL R8, desc[UR4][R8.64] ;  /* 0x0000000408087981 */ /* 0x000f64000c2e1900 */
[C---:B-1----:R-:W-:Y:S02]  /*0170*/  IMAD.WIDE R2, R0.reuse, 0x4, R2 ;  /* 0x0000000400027825 */ /* 0x042fe400078e0202 */
[----:B------:R-:W5:Y:S04]  /*0180*/  LDG.E.EL R11, desc[UR4][R10.64] ;  /* 0x000000040a0b7981 */ /* 0x000f68000c2e1900 */
[----:B------:R0:W4:Y:S01]  /*0190*/  LDG.E R12, desc[UR4][R2.64] ;  /* 0x00000004020c7981 */ /* 0x000122000c1e1900 */
[----:B---3--:R-:W-:Y:S01]  /*01a0*/  HFMA2.MMA R4, -RZ, RZ, 1.625, 0 ;  /* 0x3e800000ff047435 */ /* 0x008fe200000001ff */
[----:B0-----:R-:W0:Y:S02]  /*01b0*/  LDC.64 R2, c[0x0][0x238] ;  /* 0x00008e00ff027b82 */ /* 0x001e240000000a00 */
[----:B0-----:R-:W-:-:S04]  /*01c0*/  IMAD.WIDE R2, R0, 0x4, R2 ;  /* 0x0000000400027825 */ /* 0x001fc800078e0202 */
[----:B--2---:R-:W-:-:S04]  /*01d0*/  FADD R6, R6, 0.0010000000474974513054 ;  /* 0x3a83126f06067421 */ /* 0x004fc80000000000 */
[----:B------:R-:W0:Y:S02]  /*01e0*/  MUFU.SQRT R7, R6 ;  /* 0x0000000600077308 */ /* 0x000e240000002000 */
[C---:B0-----:R-:W-:Y:S02]  /*01f0*/  FSETP.GT.AND P0, PT, R7.reuse, 8.50705917302346158658e+37, PT ;  /* 0x7e8000000700780b */ /* 0x041fe40003f04000 */
[----:B------:R-:W-:-:S11]  /*0200*/  FSETP.GEU.AND P1, PT, R7, 1.175494350822287508e-38, PT ;  /* 0x008000000700780b */ /* 0x000fd60003f2e000 */
[----:B------:R-:W-:-:S04]  /*0210*/  @P0 FMUL R7, R7, 0.25 ;  /* 0x3e80000007070820 */ /* 0x000fc80000400000 */
[----:B------:R-:W-:-:S06]  /*0220*/  @!P1 FMUL R7, R7, 16777216 ;  /* 0x4b80000007079820 */ /* 0x000fcc0000400000 */
[----:B------:R-:W0:Y:S01]  /*0230*/  MUFU.RCP R7, R7 ;  /* 0x0000000700077308 */ /* 0x000e220000001000 */
[----:B------:R-:W-:Y:S01]  /*0240*/  FSEL R4, R4, 1, P0 ;  /* 0x3f80000004047808 */ /* 0x000fe20000000000 */
[----:B----4-:R-:W-:-:S04]  /*0250*/  FADD R5, R12, -R5 ;  /* 0x800000050c057221 */ /* 0x010fc80000000000 */
[----:B------:R-:W-:-:S04]  /*0260*/  @!P1 FMUL R4, R4, 16777216 ;  /* 0x4b80000004049820 */ /* 0x000fc80000400000 */
[----:B0-----:R-:W-:-:S04]  /*0270*/  FMUL R4, R7, R4 ;  /* 0x0000000407047220 */ /* 0x001fc80000400000 */
[----:B------:R-:W-:-:S04]  /*0280*/  FMUL R4, R5, R4 ;  /* 0x0000000405047220 */ /* 0x000fc80000400000 */
[----:B-----5:R-:W-:-:S05]  /*0290*/  FFMA R4, R8, R4, R11 ;  /* 0x0000000408047223 */ /* 0x020fca000000000b */
[----:B------:R-:W-:-:S04]  /*02a0*/  FSETP.GEU.AND P0, PT, R4, RZ, PT ;  /* 0x000000ff0400720b */ /* 0x000fc80003f0e000 */
[----:B------:R-:W-:-:S05]  /*02b0*/  FSEL R5, R4, RZ, P0 ;  /* 0x000000ff04057208 */ /* 0x000fca0000000000 */
[----:B------:R-:W-:Y:S01]  /*02c0*/  STG.E desc[UR4][R2.64], R5 ;  /* 0x0000000502007986 */ /* 0x000fe2000c101904 */
[----:B------:R-:W-:Y:S05]  /*02d0*/  EXIT ;  /* 0x000000000000794d */ /* 0x000fea0003800000 */
.L_x_0:
[----:B------:R-:W-:-:S00]  /*02e0*/  BRA `(.L_x_0) ;  /* 0xfffffffc00fc7947 */ /* 0x000fc0000383ffff */
[----:B------:R-:W-:-:S00]  /*02f0*/  NOP ;  /* 0x0000000000007918 */ /* 0x000fc00000000000 */
        /* <DEDUP_REMOVED lines=8> */
.L_x_1:


//--------------------- .nv.global.init           --------------------------
	.section	.nv.global.init,"aw",@progbits
.nv.global.init:
	.type		_$_str,@object
	.size		_$_str,(_$_str_$_2 - _$_str)
_$_str:
        /*0000*/ 	.byte	0x5f, 0x5f, 0x43, 0x55, 0x44, 0x41, 0x5f, 0x46, 0x54, 0x5a, 0x00
	.type		_$_str_$_2,@object
	.size		_$_str_$_2,(.L_1 - _$_str_$_2)
_$_str_$_2:
        /*000b*/ 	.byte	0x5f, 0x5f, 0x43, 0x55, 0x44, 0x41, 0x5f, 0x50, 0x52, 0x45, 0x43, 0x5f, 0x53, 0x51, 0x52, 0x54
        /*001b*/ 	.byte	0x00
.L_1:


//--------------------- .nv.constant0.triton_poi_fused__native_batch_norm_legit_no_training_relu_5 --------------------------
	.section	.nv.constant0.triton_poi_fused__native_batch_norm_legit_no_training_relu_5,"a",@progbits
	.sectionflags	@""
	.align	4
.nv.constant0.triton_poi_fused__native_batch_norm_legit_no_training_relu_5:
	.zero		580
